//
// Generated by NVIDIA NVVM Compiler
//
// Compiler Build ID: CL-36424714
// Cuda compilation tools, release 13.0, V13.0.88
// Based on NVVM 20.0.0
//

.version 9.0
.target sm_100
.address_size 64

	// .globl	_Z10bfs_kernelPiS_PbS0_S_iiS0_
.extern .func  (.param .b32 func_retval0) vprintf
(
	.param .b64 vprintf_param_0,
	.param .b64 vprintf_param_1
)
;
.global .align 1 .b8 $str[10] = {116, 105, 100, 32, 61, 32, 37, 100, 10};

.visible .entry _Z10bfs_kernelPiS_PbS0_S_iiS0_(
	.param .u64 .ptr .align 1 _Z10bfs_kernelPiS_PbS0_S_iiS0__param_0,
	.param .u64 .ptr .align 1 _Z10bfs_kernelPiS_PbS0_S_iiS0__param_1,
	.param .u64 .ptr .align 1 _Z10bfs_kernelPiS_PbS0_S_iiS0__param_2,
	.param .u64 .ptr .align 1 _Z10bfs_kernelPiS_PbS0_S_iiS0__param_3,
	.param .u64 .ptr .align 1 _Z10bfs_kernelPiS_PbS0_S_iiS0__param_4,
	.param .u32 _Z10bfs_kernelPiS_PbS0_S_iiS0__param_5,
	.param .u32 _Z10bfs_kernelPiS_PbS0_S_iiS0__param_6,
	.param .u64 .ptr .align 1 _Z10bfs_kernelPiS_PbS0_S_iiS0__param_7
)
{
	.local .align 8 .b8 	__local_depot0[8];
	.reg .b64 	%SP;
	.reg .b64 	%SPL;
	.reg .pred 	%p<15>;
	.reg .b16 	%rs<21>;
	.reg .b32 	%r<42>;
	.reg .b64 	%rd<36>;

	mov.u64 	%SPL, __local_depot0;
	cvta.local.u64 	%SP, %SPL;
	ld.param.u64 	%rd16, [_Z10bfs_kernelPiS_PbS0_S_iiS0__param_0];
	ld.param.u64 	%rd17, [_Z10bfs_kernelPiS_PbS0_S_iiS0__param_2];
	ld.param.u64 	%rd18, [_Z10bfs_kernelPiS_PbS0_S_iiS0__param_3];
	ld.param.u64 	%rd19, [_Z10bfs_kernelPiS_PbS0_S_iiS0__param_4];
	ld.param.u32 	%r17, [_Z10bfs_kernelPiS_PbS0_S_iiS0__param_5];
	ld.param.u32 	%r36, [_Z10bfs_kernelPiS_PbS0_S_iiS0__param_6];
	ld.param.u64 	%rd20, [_Z10bfs_kernelPiS_PbS0_S_iiS0__param_7];
	cvta.to.global.u64 	%rd1, %rd19;
	cvta.to.global.u64 	%rd2, %rd18;
	cvta.to.global.u64 	%rd3, %rd17;
	cvta.to.global.u64 	%rd4, %rd20;
	mov.u32 	%r19, %tid.x;
	mov.u32 	%r20, %ctaid.x;
	mov.u32 	%r21, %ntid.x;
	mad.lo.s32 	%r1, %r20, %r21, %r19;
	setp.lt.s32 	%p1, %r1, 6;
	@%p1 bra 	$L__BB0_2;
	mov.b16 	%rs1, 0;
	st.global.u8 	[%rd4], %rs1;
$L__BB0_2:
	cvt.s64.s32 	%rd21, %r1;
	add.s64 	%rd5, %rd3, %rd21;
	ld.global.u8 	%rs2, [%rd5];
	setp.ne.s16 	%p2, %rs2, 1;
	@%p2 bra 	$L__BB0_23;
	add.s64 	%rd6, %rd2, %rd21;
	ld.global.u8 	%rs3, [%rd6];
	setp.ne.s16 	%p3, %rs3, 0;
	@%p3 bra 	$L__BB0_23;
	add.u64 	%rd23, %SP, 0;
	add.u64 	%rd24, %SPL, 0;
	st.local.u32 	[%rd24], %r1;
	mov.u64 	%rd25, $str;
	cvta.global.u64 	%rd26, %rd25;
	{ // callseq 0, 0
	.param .b64 param0;
	st.param.b64 	[param0], %rd26;
	.param .b64 param1;
	st.param.b64 	[param1], %rd23;
	.param .b32 retval0;
	call.uni (retval0), 
	vprintf, 
	(
	param0, 
	param1
	);
	ld.param.b32 	%r22, [retval0];
	} // callseq 0
	mov.b16 	%rs4, 0;
	st.global.u8 	[%rd5], %rs4;
	mov.b16 	%rs5, 1;
	st.global.u8 	[%rd6], %rs5;
	bar.sync 	0;
	cvta.to.global.u64 	%rd27, %rd16;
	mul.wide.s32 	%rd28, %r1, 4;
	add.s64 	%rd7, %rd27, %rd28;
	ld.global.u32 	%r2, [%rd7];
	setp.lt.s32 	%p4, %r1, %r17;
	@%p4 bra 	$L__BB0_6;
	ld.global.u32 	%r36, [%rd7+4];
$L__BB0_6:
	setp.ge.s32 	%p5, %r2, %r36;
	@%p5 bra 	$L__BB0_23;
	add.s64 	%rd8, %rd1, %rd28;
	sub.s32 	%r24, %r36, %r2;
	and.b32  	%r5, %r24, 3;
	setp.eq.s32 	%p6, %r5, 0;
	mov.u32 	%r39, %r2;
	@%p6 bra 	$L__BB0_12;
	neg.s32 	%r37, %r5;
	mov.u32 	%r39, %r2;
$L__BB0_9:
	.pragma "nounroll";
	cvt.s64.s32 	%rd9, %r39;
	add.s64 	%rd30, %rd2, %rd9;
	ld.global.u8 	%rs6, [%rd30];
	setp.ne.s16 	%p7, %rs6, 0;
	@%p7 bra 	$L__BB0_11;
	ld.global.u32 	%r25, [%rd8];
	add.s32 	%r26, %r25, 1;
	shl.b64 	%rd31, %rd9, 2;
	add.s64 	%rd32, %rd1, %rd31;
	st.global.u32 	[%rd32], %r26;
	add.s64 	%rd33, %rd3, %rd9;
	mov.b16 	%rs7, 1;
	st.global.u8 	[%rd33], %rs7;
	mov.b16 	%rs8, 0;
	st.global.u8 	[%rd4], %rs8;
$L__BB0_11:
	add.s32 	%r39, %r39, 1;
	add.s32 	%r37, %r37, 1;
	setp.ne.s32 	%p8, %r37, 0;
	@%p8 bra 	$L__BB0_9;
$L__BB0_12:
	sub.s32 	%r27, %r2, %r36;
	setp.gt.u32 	%p9, %r27, -4;
	@%p9 bra 	$L__BB0_23;
	sub.s32 	%r40, %r39, %r36;
	add.s64 	%rd10, %rd2, 1;
	add.s64 	%rd11, %rd1, 8;
	add.s64 	%rd12, %rd3, 3;
$L__BB0_14:
	cvt.s64.s32 	%rd34, %r39;
	add.s64 	%rd13, %rd10, %rd34;
	mul.wide.s32 	%rd35, %r39, 4;
	add.s64 	%rd14, %rd11, %rd35;
	add.s64 	%rd15, %rd12, %rd34;
	ld.global.u8 	%rs9, [%rd13+-1];
	setp.ne.s16 	%p10, %rs9, 0;
	@%p10 bra 	$L__BB0_16;
	ld.global.u32 	%r28, [%rd8];
	add.s32 	%r29, %r28, 1;
	st.global.u32 	[%rd14+-8], %r29;
	mov.b16 	%rs10, 1;
	st.global.u8 	[%rd15+-3], %rs10;
	mov.b16 	%rs11, 0;
	st.global.u8 	[%rd4], %rs11;
$L__BB0_16:
	ld.global.u8 	%rs12, [%rd13];
	setp.ne.s16 	%p11, %rs12, 0;
	@%p11 bra 	$L__BB0_18;
	ld.global.u32 	%r30, [%rd8];
	add.s32 	%r31, %r30, 1;
	st.global.u32 	[%rd14+-4], %r31;
	mov.b16 	%rs13, 1;
	st.global.u8 	[%rd15+-2], %rs13;
	mov.b16 	%rs14, 0;
	st.global.u8 	[%rd4], %rs14;
$L__BB0_18:
	ld.global.u8 	%rs15, [%rd13+1];
	setp.ne.s16 	%p12, %rs15, 0;
	@%p12 bra 	$L__BB0_20;
	ld.global.u32 	%r32, [%rd8];
	add.s32 	%r33, %r32, 1;
	st.global.u32 	[%rd14], %r33;
	mov.b16 	%rs16, 1;
	st.global.u8 	[%rd15+-1], %rs16;
	mov.b16 	%rs17, 0;
	st.global.u8 	[%rd4], %rs17;
$L__BB0_20:
	ld.global.u8 	%rs18, [%rd13+2];
	setp.ne.s16 	%p13, %rs18, 0;
	@%p13 bra 	$L__BB0_22;
	ld.global.u32 	%r34, [%rd8];
	add.s32 	%r35, %r34, 1;
	st.global.u32 	[%rd14+4], %r35;
	mov.b16 	%rs19, 1;
	st.global.u8 	[%rd15], %rs19;
	mov.b16 	%rs20, 0;
	st.global.u8 	[%rd4], %rs20;
$L__BB0_22:
	add.s32 	%r39, %r39, 4;
	add.s32 	%r40, %r40, 4;
	setp.ne.s32 	%p14, %r40, 0;
	@%p14 bra 	$L__BB0_14;
$L__BB0_23:
	ret;

}


// ===== COMPILED SASS (sm_100) =====

	.target	sm_100

	.elftype	@"ET_EXEC"


//--------------------- .note.nv.tkinfo           --------------------------
	.section	.note.nv.tkinfo,"",@"SHT_NOTE"
	.sectionflags	@"SHF_NOTE_NV_TKINFO"
	.tkinfo
        /*0018*/ 	.word	0x00000002
        /*0030*/ 	.string	""
        /*0030*/ 	.string	"ptxas"
        /*0030*/ 	.string	"Cuda compilation tools, release 13.0, V13.0.88"
        /*0030*/ 	.string	"Build cuda_13.0.r13.0/compiler.36424714_0"
        /*0030*/ 	.string	"-arch sm_100 -m 64 "



//--------------------- .note.nv.cuinfo           --------------------------
	.section	.note.nv.cuinfo,"",@"SHT_NOTE"
	.sectionflags	@"SHF_NOTE_NV_CUINFO"
        /*0018*/ 	.short	0x0002
        /*001a*/ 	.short	0x0064
        /*001c*/ 	.short	0x0082
	.zero		2


//--------------------- .nv.info                  --------------------------
	.section	.nv.info,"",@"SHT_CUDA_INFO"
	.align	4


	//----- nvinfo : EIATTR_REGCOUNT
	.align		4
        /*0000*/ 	.byte	0x04, 0x2f
        /*0002*/ 	.short	(.L_2 - .L_1)
	.align		4
.L_1:
        /*0004*/ 	.word	index@(_Z10bfs_kernelPiS_PbS0_S_iiS0_)
        /*0008*/ 	.word	0x0000001a


	//----- nvinfo : EIATTR_FRAME_SIZE
	.align		4
.L_2:
        /*000c*/ 	.byte	0x04, 0x11
        /*000e*/ 	.short	(.L_4 - .L_3)
	.align		4
.L_3:
        /*0010*/ 	.word	index@(_Z10bfs_kernelPiS_PbS0_S_iiS0_)
        /*0014*/ 	.word	0x00000008


	//----- nvinfo : EIATTR_MIN_STACK_SIZE
	.align		4
.L_4:
        /*0018*/ 	.byte	0x04, 0x12
        /*001a*/ 	.short	(.L_6 - .L_5)
	.align		4
.L_5:
        /*001c*/ 	.word	index@(_Z10bfs_kernelPiS_PbS0_S_iiS0_)
        /*0020*/ 	.word	0x00000008
.L_6:


//--------------------- .nv.compat                --------------------------
	.section	.nv.compat,"",@"SHT_CUDA_COMPAT_INFO"
	.align	4
        /*0000*/ 	.byte	0x02, 0x09, 0x00, 0x00, 0x02, 0x02, 0x01, 0x00, 0x02, 0x05, 0x05, 0x00, 0x03, 0x07, 0x01, 0x01
        /*0010*/ 	.byte	0x02, 0x03, 0x00, 0x00, 0x02, 0x06, 0x01, 0x00, 0x04, 0x0b, 0x08, 0x00, 0x09, 0x00, 0x00, 0x00
        /*0020*/ 	.byte	0x00, 0x00, 0x00, 0x00


//--------------------- .nv.info._Z10bfs_kernelPiS_PbS0_S_iiS0_ --------------------------
	.section	.nv.info._Z10bfs_kernelPiS_PbS0_S_iiS0_,"",@"SHT_CUDA_INFO"
	.sectionflags	@""
	.align	4


	//----- nvinfo : EIATTR_CUDA_API_VERSION
	.align		4
        /*0000*/ 	.byte	0x04, 0x37
        /*0002*/ 	.short	(.L_8 - .L_7)
.L_7:
        /*0004*/ 	.word	0x00000082


	//----- nvinfo : EIATTR_KPARAM_INFO
	.align		4
.L_8:
        /*0008*/ 	.byte	0x04, 0x17
        /*000a*/ 	.short	(.L_10 - .L_9)
.L_9:
        /*000c*/ 	.word	0x00000000
        /*0010*/ 	.short	0x0007
        /*0012*/ 	.short	0x0030
        /*0014*/ 	.byte	0x00, 0xf5, 0x21, 0x00


	//----- nvinfo : EIATTR_KPARAM_INFO
	.align		4
.L_10:
        /*0018*/ 	.byte	0x04, 0x17
        /*001a*/ 	.short	(.L_12 - .L_11)
.L_11:
        /*001c*/ 	.word	0x00000000
        /*0020*/ 	.short	0x0006
        /*0022*/ 	.short	0x002c
        /*0024*/ 	.byte	0x00, 0xf0, 0x11, 0x00


	//----- nvinfo : EIATTR_KPARAM_INFO
	.align		4
.L_12:
        /*0028*/ 	.byte	0x04, 0x17
        /*002a*/ 	.short	(.L_14 - .L_13)
.L_13:
        /*002c*/ 	.word	0x00000000
        /*0030*/ 	.short	0x0005
        /*0032*/ 	.short	0x0028
        /*0034*/ 	.byte	0x00, 0xf0, 0x11, 0x00


	//----- nvinfo : EIATTR_KPARAM_INFO
	.align		4
.L_14:
        /*0038*/ 	.byte	0x04, 0x17
        /*003a*/ 	.short	(.L_16 - .L_15)
.L_15:
        /*003c*/ 	.word	0x00000000
        /*0040*/ 	.short	0x0004
        /*0042*/ 	.short	0x0020
        /*0044*/ 	.byte	0x00, 0xf5, 0x21, 0x00


	//----- nvinfo : EIATTR_KPARAM_INFO
	.align		4
.L_16:
        /*0048*/ 	.byte	0x04, 0x17
        /*004a*/ 	.short	(.L_18 - .L_17)
.L_17:
        /*004c*/ 	.word	0x00000000
        /*0050*/ 	.short	0x0003
        /*0052*/ 	.short	0x0018
        /*0054*/ 	.byte	0x00, 0xf5, 0x21, 0x00


	//----- nvinfo : EIATTR_KPARAM_INFO
	.align		4
.L_18:
        /*0058*/ 	.byte	0x04, 0x17
        /*005a*/ 	.short	(.L_20 - .L_19)
.L_19:
        /*005c*/ 	.word	0x00000000
        /*0060*/ 	.short	0x0002
        /*0062*/ 	.short	0x0010
        /*0064*/ 	.byte	0x00, 0xf5, 0x21, 0x00


	//----- nvinfo : EIATTR_KPARAM_INFO
	.align		4
.L_20:
        /*0068*/ 	.byte	0x04, 0x17
        /*006a*/ 	.short	(.L_22 - .L_21)
.L_21:
        /*006c*/ 	.word	0x00000000
        /*0070*/ 	.short	0x0001
        /*0072*/ 	.short	0x0008
        /*0074*/ 	.byte	0x00, 0xf5, 0x21, 0x00


	//----- nvinfo : EIATTR_KPARAM_INFO
	.align		4
.L_22:
        /*0078*/ 	.byte	0x04, 0x17
        /*007a*/ 	.short	(.L_24 - .L_23)
.L_23:
        /*007c*/ 	.word	0x00000000
        /*0080*/ 	.short	0x0000
        /*0082*/ 	.short	0x0000
        /*0084*/ 	.byte	0x00, 0xf5, 0x21, 0x00


	//----- nvinfo : EIATTR_SPARSE_MMA_MASK
	.align		4
.L_24:
        /*0088*/ 	.byte	0x03, 0x50
        /*008a*/ 	.short	0x0000


	//----- nvinfo : EIATTR_MAXREG_COUNT
	.align		4
        /*008c*/ 	.byte	0x03, 0x1b
        /*008e*/ 	.short	0x00ff


	//----- nvinfo : EIATTR_NUM_BARRIERS
	.align		4
        /*0090*/ 	.byte	0x02, 0x4c
        /*0092*/ 	.byte	0x01
	.zero		1


	//----- nvinfo : EIATTR_EXTERNS
	.align		4
        /*0094*/ 	.byte	0x04, 0x0f
        /*0096*/ 	.short	(.L_26 - .L_25)


	//   ....[0]....
	.align		4
.L_25:
        /*0098*/ 	.word	index@(vprintf)


	//----- nvinfo : EIATTR_MERCURY_ISA_VERSION
	.align		4
.L_26:
        /*009c*/ 	.byte	0x03, 0x5f
        /*009e*/ 	.short	0x0101


	//----- nvinfo : EIATTR_VRC_CTA_INIT_COUNT
	.align		4
        /*00a0*/ 	.byte	0x02, 0x4a
	.zero		1
	.zero		1


	//----- nvinfo : EIATTR_SYSCALL_OFFSETS
	.align		4
        /*00a4*/ 	.byte	0x04, 0x46
        /*00a6*/ 	.short	(.L_28 - .L_27)


	//   ....[0]....
.L_27:
        /*00a8*/ 	.word	0x00000240


	//----- nvinfo : EIATTR_EXIT_INSTR_OFFSETS
	.align		4
.L_28:
        /*00ac*/ 	.byte	0x04, 0x1c
        /*00ae*/ 	.short	(.L_30 - .L_29)


	//   ....[0]....
.L_29:
        /*00b0*/ 	.word	0x00000140


	//   ....[1]....
        /*00b4*/ 	.word	0x000001a0


	//   ....[2]....
        /*00b8*/ 	.word	0x00000310


	//   ....[3]....
        /*00bc*/ 	.word	0x00000540


	//   ....[4]....
        /*00c0*/ 	.word	0x000008c0


	//----- nvinfo : EIATTR_CRS_STACK_SIZE
	.align		4
.L_30:
        /*00c4*/ 	.byte	0x04, 0x1e
        /*00c6*/ 	.short	(.L_32 - .L_31)
.L_31:
        /*00c8*/ 	.word	0x00000000


	//----- nvinfo : EIATTR_CBANK_PARAM_SIZE
	.align		4
.L_32:
        /*00cc*/ 	.byte	0x03, 0x19
        /*00ce*/ 	.short	0x0038


	//----- nvinfo : EIATTR_PARAM_CBANK
	.align		4
        /*00d0*/ 	.byte	0x04, 0x0a
        /*00d2*/ 	.short	(.L_34 - .L_33)
	.align		4
.L_33:
        /*00d4*/ 	.word	index@(.nv.constant0._Z10bfs_kernelPiS_PbS0_S_iiS0_)
        /*00d8*/ 	.short	0x0380
        /*00da*/ 	.short	0x0038


	//----- nvinfo : EIATTR_SW_WAR
	.align		4
.L_34:
        /*00dc*/ 	.byte	0x04, 0x36
        /*00de*/ 	.short	(.L_36 - .L_35)
.L_35:
        /*00e0*/ 	.word	0x00000008
.L_36:


//--------------------- .nv.callgraph             --------------------------
	.section	.nv.callgraph,"",@"SHT_CUDA_CALLGRAPH"
	.align	4
	.sectionentsize	8
	.align		4
        /*0000*/ 	.word	0x00000000
	.align		4
        /*0004*/ 	.word	0xffffffff
	.align		4
        /*0008*/ 	.word	index@(_Z10bfs_kernelPiS_PbS0_S_iiS0_)
	.align		4
        /*000c*/ 	.word	index@(vprintf)
	.align		4
        /*0010*/ 	.word	0x00000000
	.align		4
        /*0014*/ 	.word	0xfffffffe
	.align		4
        /*0018*/ 	.word	0x00000000
	.align		4
        /*001c*/ 	.word	0xfffffffd
	.align		4
        /*0020*/ 	.word	0x00000000
	.align		4
        /*0024*/ 	.word	0xfffffffc


//--------------------- .nv.constant4             --------------------------
	.section	.nv.constant4,"a",@progbits
	.align	8
	.align		8
.nv.constant4:
        /*0000*/ 	.dword	vprintf
	.align		8
        /*0008*/ 	.dword	$str


//--------------------- .text._Z10bfs_kernelPiS_PbS0_S_iiS0_ --------------------------
	.section	.text._Z10bfs_kernelPiS_PbS0_S_iiS0_,"ax",@progbits
	.align	128
        .global         _Z10bfs_kernelPiS_PbS0_S_iiS0_
        .type           _Z10bfs_kernelPiS_PbS0_S_iiS0_,@function
        .size           _Z10bfs_kernelPiS_PbS0_S_iiS0_,(.L_x_6 - _Z10bfs_kernelPiS_PbS0_S_iiS0_)
        .other          _Z10bfs_kernelPiS_PbS0_S_iiS0_,@"STO_CUDA_ENTRY STV_DEFAULT"
_Z10bfs_kernelPiS_PbS0_S_iiS0_:
.text._Z10bfs_kernelPiS_PbS0_S_iiS0_:
[----:B------:R-:W0:Y:S01]  /*0000*/  LDC R1, c[0x0][0x37c] ;  /* 0x0000df00ff017b82 */ /* 0x000e220000000800 */
[----:B------:R-:W1:Y:S01]  /*0010*/  S2R R22, SR_TID.X ;  /* 0x0000000000167919 */ /* 0x000e620000002100 */
[----:B------:R-:W2:Y:S06]  /*0020*/  LDCU UR5, c[0x0][0x2fc] ;  /* 0x00005f80ff0577ac */ /* 0x000eac0008000800 */
[----:B------:R-:W1:Y:S01]  /*0030*/  S2UR UR4, SR_CTAID.X ;  /* 0x00000000000479c3 */ /* 0x000e620000002500 */
[----:B0-----:R-:W-:Y:S01]  /*0040*/  VIADD R1, R1, 0xfffffff8 ;  /* 0xfffffff801017836 */ /* 0x001fe20000000000 */
[----:B------:R-:W0:Y:S01]  /*0050*/  LDCU.64 UR6, c[0x0][0x390] ;  /* 0x00007200ff0677ac */ /* 0x000e220008000a00 */
[----:B------:R-:W3:Y:S05]  /*0060*/  LDCU.64 UR36, c[0x0][0x358] ;  /* 0x00006b00ff2477ac */ /* 0x000eea0008000a00 */
[----:B------:R-:W1:Y:S02]  /*0070*/  LDC R3, c[0x0][0x360] ;  /* 0x0000d800ff037b82 */ /* 0x000e640000000800 */
[----:B-1----:R-:W-:-:S05]  /*0080*/  IMAD R22, R3, UR4, R22 ;  /* 0x0000000403167c24 */ /* 0x002fca000f8e0216 */
[C---:B------:R-:W-:Y:S02]  /*0090*/  ISETP.GE.AND P0, PT, R22.reuse, 0x6, PT ;  /* 0x000000061600780c */ /* 0x040fe40003f06270 */
[----:B------:R-:W-:Y:S02]  /*00a0*/  SHF.R.S32.HI R4, RZ, 0x1f, R22 ;  /* 0x0000001fff047819 */ /* 0x000fe40000011416 */
[----:B0-----:R-:W-:-:S04]  /*00b0*/  IADD3 R18, P1, PT, R22, UR6, RZ ;  /* 0x0000000616127c10 */ /* 0x001fc8000ff3e0ff */
[----:B------:R-:W-:-:S05]  /*00c0*/  IADD3.X R19, PT, PT, R4, UR7, RZ, P1, !PT ;  /* 0x0000000704137c10 */ /* 0x000fca0008ffe4ff */
[----:B------:R-:W3:Y:S02]  /*00d0*/  @P0 LDC.64 R2, c[0x0][0x3b0] ;  /* 0x0000ec00ff020b82 */ /* 0x000ee40000000a00 */
[----:B---3--:R0:W-:Y:S04]  /*00e0*/  @P0 STG.E.U8 desc[UR36][R2.64], RZ ;  /* 0x000000ff02000986 */ /* 0x0081e8000c101124 */
[----:B------:R-:W3:Y:S01]  /*00f0*/  LDG.E.U8 R0, desc[UR36][R18.64] ;  /* 0x0000002412007981 */ /* 0x000ee2000c1e1100 */
[----:B------:R-:W1:Y:S02]  /*0100*/  LDCU UR4, c[0x0][0x2f8] ;  /* 0x00005f00ff0477ac */ /* 0x000e640008000800 */
[----:B-1----:R-:W-:-:S05]  /*0110*/  IADD3 R6, P1, PT, R1, UR4, RZ ;  /* 0x0000000401067c10 */ /* 0x002fca000ff3e0ff */
[----:B--2---:R-:W-:Y:S01]  /*0120*/  IMAD.X R7, RZ, RZ, UR5, P1 ;  /* 0x00000005ff077e24 */ /* 0x004fe200088e06ff */
[----:B---3--:R-:W-:-:S13]  /*0130*/  ISETP.NE.AND P0, PT, R0, 0x1, PT ;  /* 0x000000010000780c */ /* 0x008fda0003f05270 */
[----:B0-----:R-:W-:Y:S05]  /*0140*/  @P0 EXIT ;  /* 0x000000000000094d */ /* 0x001fea0003800000 */
[----:B------:R-:W0:Y:S02]  /*0150*/  LDCU.64 UR4, c[0x0][0x398] ;  /* 0x00007300ff0477ac */ /* 0x000e240008000a00 */
[----:B0-----:R-:W-:-:S04]  /*0160*/  IADD3 R16, P0, PT, R22, UR4, RZ ;  /* 0x0000000416107c10 */ /* 0x001fc8000ff1e0ff */
[----:B------:R-:W-:-:S05]  /*0170*/  IADD3.X R17, PT, PT, R4, UR5, RZ, P0, !PT ;  /* 0x0000000504117c10 */ /* 0x000fca00087fe4ff */
[----:B------:R-:W2:Y:S02]  /*0180*/  LDG.E.U8 R0, desc[UR36][R16.64] ;  /* 0x0000002410007981 */ /* 0x000ea4000c1e1100 */
[----:B--2---:R-:W-:-:S13]  /*0190*/  ISETP.NE.AND P0, PT, R0, RZ, PT ;  /* 0x000000ff0000720c */ /* 0x004fda0003f05270 */
[----:B------:R-:W-:Y:S05]  /*01a0*/  @P0 EXIT ;  /* 0x000000000000094d */ /* 0x000fea0003800000 */
[----:B------:R-:W-:Y:S01]  /*01b0*/  MOV R0, 0x0 ;  /* 0x0000000000007802 */ /* 0x000fe20000000f00 */
[----:B------:R0:W-:Y:S01]  /*01c0*/  STL [R1], R22 ;  /* 0x0000001601007387 */ /* 0x0001e20000100800 */
[----:B------:R-:W1:Y:S02]  /*01d0*/  LDCU.64 UR6, c[0x4][0x8] ;  /* 0x01000100ff0677ac */ /* 0x000e640008000a00 */
[----:B------:R0:W2:Y:S01]  /*01e0*/  LDC.64 R8, c[0x4][R0] ;  /* 0x0100000000087b82 */ /* 0x0000a20000000a00 */
[----:B------:R-:W3:Y:S01]  /*01f0*/  LDCU UR4, c[0x0][0x3ac] ;  /* 0x00007580ff0477ac */ /* 0x000ee20008000800 */
[----:B-1----:R-:W-:Y:S02]  /*0200*/  IMAD.U32 R4, RZ, RZ, UR6 ;  /* 0x00000006ff047e24 */ /* 0x002fe4000f8e00ff */
[----:B------:R-:W-:Y:S02]  /*0210*/  IMAD.U32 R5, RZ, RZ, UR7 ;  /* 0x00000007ff057e24 */ /* 0x000fe4000f8e00ff */
[----:B0--3--:R-:W-:-:S07]  /*0220*/  IMAD.U32 R2, RZ, RZ, UR4 ;  /* 0x00000004ff027e24 */ /* 0x009fce000f8e00ff */
[----:B------:R-:W-:-:S07]  /*0230*/  LEPC R20, `(.L_x_0) ;  /* 0x000000001014794e */ /* 0x000fce0000000000 */
[----:B--2---:R-:W-:Y:S05]  /*0240*/  CALL.ABS.NOINC R8 ;  /* 0x0000000008007343 */ /* 0x004fea0003c00000 */
.L_x_0:
[----:B------:R-:W-:Y:S05]  /*0250*/  WARPSYNC.ALL ;  /* 0x0000000000007948 */ /* 0x000fea0003800000 */
[----:B------:R-:W0:Y:S01]  /*0260*/  LDCU UR4, c[0x0][0x3a8] ;  /* 0x00007500ff0477ac */ /* 0x000e220008000800 */
[----:B------:R-:W-:Y:S01]  /*0270*/  IMAD.MOV.U32 R8, RZ, RZ, 0x1 ;  /* 0x00000001ff087424 */ /* 0x000fe200078e00ff */
[----:B------:R-:W1:Y:S01]  /*0280*/  LDC.64 R4, c[0x0][0x380] ;  /* 0x0000e000ff047b82 */ /* 0x000e620000000a00 */
[----:B------:R2:W-:Y:S04]  /*0290*/  STG.E.U8 desc[UR36][R18.64], RZ ;  /* 0x000000ff12007986 */ /* 0x0005e8000c101124 */
[----:B------:R2:W-:Y:S03]  /*02a0*/  STG.E.U8 desc[UR36][R16.64], R8 ;  /* 0x0000000810007986 */ /* 0x0005e6000c101124 */
[----:B------:R-:W-:Y:S01]  /*02b0*/  BAR.SYNC.DEFER_BLOCKING 0x0 ;  /* 0x0000000000007b1d */ /* 0x000fe20000010000 */
[C---:B0-----:R-:W-:Y:S01]  /*02c0*/  ISETP.GE.AND P0, PT, R22.reuse, UR4, PT ;  /* 0x0000000416007c0c */ /* 0x041fe2000bf06270 */
[----:B-1----:R-:W-:-:S12]  /*02d0*/  IMAD.WIDE R4, R22, 0x4, R4 ;  /* 0x0000000416047825 */ /* 0x002fd800078e0204 */
[----:B------:R-:W3:Y:S04]  /*02e0*/  @P0 LDG.E R2, desc[UR36][R4.64+0x4] ;  /* 0x0000042404020981 */ /* 0x000ee8000c1e1900 */
[----:B------:R-:W3:Y:S02]  /*02f0*/  LDG.E R3, desc[UR36][R4.64] ;  /* 0x0000002404037981 */ /* 0x000ee4000c1e1900 */
[----:B---3--:R-:W-:-:S13]  /*0300*/  ISETP.GE.AND P0, PT, R3, R2, PT ;  /* 0x000000020300720c */ /* 0x008fda0003f06270 */
[----:B--2---:R-:W-:Y:S05]  /*0310*/  @P0 EXIT ;  /* 0x000000000000094d */ /* 0x004fea0003800000 */
[----:B------:R-:W0:Y:S01]  /*0320*/  LDC.64 R4, c[0x0][0x3a0] ;  /* 0x0000e800ff047b82 */ /* 0x000e220000000a00 */
[----:B------:R-:W-:Y:S01]  /*0330*/  IMAD.IADD R0, R2, 0x1, -R3 ;  /* 0x0000000102007824 */ /* 0x000fe200078e0a03 */
[----:B------:R-:W1:Y:S01]  /*0340*/  LDCU.64 UR4, c[0x0][0x398] ;  /* 0x00007300ff0477ac */ /* 0x000e620008000a00 */
[----:B------:R-:W-:Y:S01]  /*0350*/  IMAD.IADD R6, R3, 0x1, -R2 ;  /* 0x0000000103067824 */ /* 0x000fe200078e0a02 */
[----:B------:R-:W-:Y:S02]  /*0360*/  BSSY.RECONVERGENT B0, `(.L_x_1) ;  /* 0x000001d000007945 */ /* 0x000fe40003800200 */
[----:B------:R-:W-:Y:S02]  /*0370*/  LOP3.LUT P1, R0, R0, 0x3, RZ, 0xc0, !PT ;  /* 0x0000000300007812 */ /* 0x000fe4000782c0ff */
[----:B------:R-:W-:Y:S01]  /*0380*/  ISETP.GT.U32.AND P0, PT, R6, -0x4, PT ;  /* 0xfffffffc0600780c */ /* 0x000fe20003f04070 */
[----:B0-----:R-:W-:-:S10]  /*0390*/  IMAD.WIDE R22, R22, 0x4, R4 ;  /* 0x0000000416167825 */ /* 0x001fd400078e0204 */
[----:B-1----:R-:W-:Y:S05]  /*03a0*/  @!P1 BRA `(.L_x_2) ;  /* 0x0000000000609947 */ /* 0x002fea0003800000 */
[----:B------:R-:W-:-:S07]  /*03b0*/  IMAD.MOV R0, RZ, RZ, -R0 ;  /* 0x000000ffff007224 */ /* 0x000fce00078e0a00 */
.L_x_3:
[----:B------:R-:W-:Y:S02]  /*03c0*/  SHF.R.S32.HI R12, RZ, 0x1f, R3 ;  /* 0x0000001fff0c7819 */ /* 0x000fe40000011403 */
[----:B------:R-:W-:-:S04]  /*03d0*/  IADD3 R4, P1, PT, R3, UR4, RZ ;  /* 0x0000000403047c10 */ /* 0x000fc8000ff3e0ff */
[----:B------:R-:W-:-:S05]  /*03e0*/  IADD3.X R5, PT, PT, R12, UR5, RZ, P1, !PT ;  /* 0x000000050c057c10 */ /* 0x000fca0008ffe4ff */
[----:B------:R-:W2:Y:S02]  /*03f0*/  LDG.E.U8 R4, desc[UR36][R4.64] ;  /* 0x0000002404047981 */ /* 0x000ea4000c1e1100 */
[----:B--2---:R-:W-:-:S13]  /*0400*/  ISETP.NE.AND P1, PT, R4, RZ, PT ;  /* 0x000000ff0400720c */ /* 0x004fda0003f25270 */
[----:B------:R-:W2:Y:S01]  /*0410*/  @!P1 LDG.E R9, desc[UR36][R22.64] ;  /* 0x0000002416099981 */ /* 0x000ea2000c1e1900 */
[----:B------:R-:W0:Y:S01]  /*0420*/  @!P1 LDC.64 R14, c[0x0][0x390] ;  /* 0x0000e400ff0e9b82 */ /* 0x000e220000000a00 */
[----:B------:R-:W-:-:S07]  /*0430*/  VIADD R0, R0, 0x1 ;  /* 0x0000000100007836 */ /* 0x000fce0000000000 */
[----:B------:R-:W1:Y:S08]  /*0440*/  @!P1 LDC.64 R6, c[0x0][0x3a0] ;  /* 0x0000e800ff069b82 */ /* 0x000e700000000a00 */
[----:B------:R-:W3:Y:S01]  /*0450*/  @!P1 LDC.64 R10, c[0x0][0x3b0] ;  /* 0x0000ec00ff0a9b82 */ /* 0x000ee20000000a00 */
[----:B0-----:R-:W-:Y:S01]  /*0460*/  @!P1 IADD3 R8, P3, PT, R3, R14, RZ ;  /* 0x0000000e03089210 */ /* 0x001fe20007f7e0ff */
[----:B------:R-:W-:-:S05]  /*0470*/  IMAD.MOV.U32 R14, RZ, RZ, 0x1 ;  /* 0x00000001ff0e7424 */ /* 0x000fca00078e00ff */
[----:B------:R-:W-:Y:S02]  /*0480*/  @!P1 PRMT R4, R14, 0x7610, R4 ;  /* 0x000076100e049816 */ /* 0x000fe40000000004 */
[----:B-1----:R-:W-:-:S04]  /*0490*/  @!P1 LEA R6, P2, R3, R6, 0x2 ;  /* 0x0000000603069211 */ /* 0x002fc800078410ff */
[C---:B------:R-:W-:Y:S01]  /*04a0*/  @!P1 LEA.HI.X R7, R3.reuse, R7, R12, 0x2, P2 ;  /* 0x0000000703079211 */ /* 0x040fe200010f140c */
[----:B------:R-:W-:Y:S02]  /*04b0*/  VIADD R3, R3, 0x1 ;  /* 0x0000000103037836 */ /* 0x000fe40000000000 */
[----:B--2---:R-:W-:Y:S02]  /*04c0*/  @!P1 VIADD R13, R9, 0x1 ;  /* 0x00000001090d9836 */ /* 0x004fe40000000000 */
[----:B------:R-:W-:-:S03]  /*04d0*/  @!P1 IMAD.X R9, R12, 0x1, R15, P3 ;  /* 0x000000010c099824 */ /* 0x000fc600018e060f */
[----:B------:R0:W-:Y:S04]  /*04e0*/  @!P1 STG.E desc[UR36][R6.64], R13 ;  /* 0x0000000d06009986 */ /* 0x0001e8000c101924 */
[----:B------:R0:W-:Y:S04]  /*04f0*/  @!P1 STG.E.U8 desc[UR36][R8.64], R4 ;  /* 0x0000000408009986 */ /* 0x0001e8000c101124 */
[----:B---3--:R0:W-:Y:S01]  /*0500*/  @!P1 STG.E.U8 desc[UR36][R10.64], RZ ;  /* 0x000000ff0a009986 */ /* 0x0081e2000c101124 */
[----:B------:R-:W-:-:S13]  /*0510*/  ISETP.NE.AND P1, PT, R0, RZ, PT ;  /* 0x000000ff0000720c */ /* 0x000fda0003f25270 */
[----:B0-----:R-:W-:Y:S05]  /*0520*/  @P1 BRA `(.L_x_3) ;  /* 0xfffffffc00a41947 */ /* 0x001fea000383ffff */
.L_x_2:
[----:B------:R-:W-:Y:S05]  /*0530*/  BSYNC.RECONVERGENT B0 ;  /* 0x0000000000007941 */ /* 0x000fea0003800200 */
.L_x_1:
[----:B------:R-:W-:Y:S05]  /*0540*/  @P0 EXIT ;  /* 0x000000000000094d */ /* 0x000fea0003800000 */
[----:B------:R-:W0:Y:S01]  /*0550*/  LDC.64 R4, c[0x0][0x390] ;  /* 0x0000e400ff047b82 */ /* 0x000e220000000a00 */
[----:B------:R-:W1:Y:S01]  /*0560*/  LDCU.64 UR4, c[0x0][0x3a0] ;  /* 0x00007400ff0477ac */ /* 0x000e620008000a00 */
[----:B------:R-:W-:-:S06]  /*0570*/  IMAD.IADD R2, R3, 0x1, -R2 ;  /* 0x0000000103027824 */ /* 0x000fcc00078e0a02 */
[----:B------:R-:W2:Y:S01]  /*0580*/  LDC.64 R6, c[0x0][0x398] ;  /* 0x0000e600ff067b82 */ /* 0x000ea20000000a00 */
[----:B-1----:R-:W-:-:S04]  /*0590*/  UIADD3 UR4, UP0, UPT, UR4, 0x8, URZ ;  /* 0x0000000804047890 */ /* 0x002fc8000ff1e0ff */
[----:B------:R-:W-:-:S12]  /*05a0*/  UIADD3.X UR5, UPT, UPT, URZ, UR5, URZ, UP0, !UPT ;  /* 0x00000005ff057290 */ /* 0x000fd800087fe4ff */
.L_x_4:
[----:B------:R-:W-:Y:S02]  /*05b0*/  SHF.R.S32.HI R16, RZ, 0x1f, R3 ;  /* 0x0000001fff107819 */ /* 0x000fe40000011403 */
[----:B--2---:R-:W-:-:S05]  /*05c0*/  IADD3.X R12, P0, PT, R3, R6, RZ, PT, !PT ;  /* 0x00000006030c7210 */ /* 0x004fca0003f1e4ff */
[----:B------:R-:W-:-:S05]  /*05d0*/  IMAD.X R13, R16, 0x1, R7, P0 ;  /* 0x00000001100d7824 */ /* 0x000fca00000e0607 */
[----:B------:R-:W2:Y:S02]  /*05e0*/  LDG.E.U8 R0, desc[UR36][R12.64+-0x1] ;  /* 0xffffff240c007981 */ /* 0x000ea4000c1e1100 */
[----:B--2---:R-:W-:-:S13]  /*05f0*/  ISETP.NE.AND P0, PT, R0, RZ, PT ;  /* 0x000000ff0000720c */ /* 0x004fda0003f05270 */
[----:B------:R-:W2:Y:S01]  /*0600*/  @!P0 LDG.E R0, desc[UR36][R22.64] ;  /* 0x0000002416008981 */ /* 0x000ea2000c1e1900 */
[----:B------:R-:W1:Y:S01]  /*0610*/  @!P0 LDC.64 R14, c[0x0][0x3b0] ;  /* 0x0000ec00ff0e8b82 */ /* 0x000e620000000a00 */
[----:B------:R-:W-:Y:S01]  /*0620*/  IMAD.U32 R10, RZ, RZ, UR4 ;  /* 0x00000004ff0a7e24 */ /* 0x000fe2000f8e00ff */
[C---:B0-----:R-:W-:Y:S01]  /*0630*/  IADD3 R8, P1, P2, R3.reuse, 0x3, R4 ;  /* 0x0000000303087810 */ /* 0x041fe20007a3e004 */
[----:B------:R-:W-:Y:S02]  /*0640*/  IMAD.U32 R11, RZ, RZ, UR5 ;  /* 0x00000005ff0b7e24 */ /* 0x000fe4000f8e00ff */
[----:B------:R-:W-:Y:S01]  /*0650*/  IMAD.MOV.U32 R17, RZ, RZ, 0x1 ;  /* 0x00000001ff117424 */ /* 0x000fe200078e00ff */
[----:B------:R-:W-:Y:S01]  /*0660*/  IADD3.X R9, PT, PT, R16, R5, RZ, P1, P2 ;  /* 0x0000000510097210 */ /* 0x000fe20000fe44ff */
[----:B------:R-:W-:-:S04]  /*0670*/  IMAD.WIDE R10, R3, 0x4, R10 ;  /* 0x00000004030a7825 */ /* 0x000fc800078e020a */
[----:B--2---:R-:W-:-:S05]  /*0680*/  @!P0 VIADD R19, R0, 0x1 ;  /* 0x0000000100138836 */ /* 0x004fca0000000000 */
[----:B------:R-:W-:Y:S04]  /*0690*/  @!P0 STG.E desc[UR36][R10.64+-0x8], R19 ;  /* 0xfffff8130a008986 */ /* 0x000fe8000c101924 */
[----:B------:R0:W-:Y:S04]  /*06a0*/  @!P0 STG.E.U8 desc[UR36][R8.64+-0x3], R17 ;  /* 0xfffffd1108008986 */ /* 0x0001e8000c101124 */
[----:B-1----:R1:W-:Y:S04]  /*06b0*/  @!P0 STG.E.U8 desc[UR36][R14.64], RZ ;  /* 0x000000ff0e008986 */ /* 0x0023e8000c101124 */
[----:B------:R-:W2:Y:S02]  /*06c0*/  LDG.E.U8 R0, desc[UR36][R12.64] ;  /* 0x000000240c007981 */ /* 0x000ea4000c1e1100 */
[----:B--2---:R-:W-:-:S13]  /*06d0*/  ISETP.NE.AND P0, PT, R0, RZ, PT ;  /* 0x000000ff0000720c */ /* 0x004fda0003f05270 */
[----:B------:R-:W2:Y:S01]  /*06e0*/  @!P0 LDG.E R0, desc[UR36][R22.64] ;  /* 0x0000002416008981 */ /* 0x000ea2000c1e1900 */
[----:B0-----:R-:W0:Y:S01]  /*06f0*/  @!P0 LDC.64 R16, c[0x0][0x3b0] ;  /* 0x0000ec00ff108b82 */ /* 0x001e220000000a00 */
[----:B------:R-:W-:-:S05]  /*0700*/  IMAD.MOV.U32 R18, RZ, RZ, 0x1 ;  /* 0x00000001ff127424 */ /* 0x000fca00078e00ff */
[----:B-1----:R-:W-:Y:S01]  /*0710*/  @!P0 PRMT R15, R18, 0x7610, R15 ;  /* 0x00007610120f8816 */ /* 0x002fe2000000000f */
[----:B--2---:R-:W-:-:S05]  /*0720*/  @!P0 VIADD R21, R0, 0x1 ;  /* 0x0000000100158836 */ /* 0x004fca0000000000 */
[----:B------:R-:W-:Y:S04]  /*0730*/  @!P0 STG.E desc[UR36][R10.64+-0x4], R21 ;  /* 0xfffffc150a008986 */ /* 0x000fe8000c101924 */
[----:B------:R1:W-:Y:S04]  /*0740*/  @!P0 STG.E.U8 desc[UR36][R8.64+-0x2], R15 ;  /* 0xfffffe0f08008986 */ /* 0x0003e8000c101124 */
[----:B0-----:R0:W-:Y:S04]  /*0750*/  @!P0 STG.E.U8 desc[UR36][R16.64], RZ ;  /* 0x000000ff10008986 */ /* 0x0011e8000c101124 */
[----:B------:R-:W2:Y:S02]  /*0760*/  LDG.E.U8 R0, desc[UR36][R12.64+0x1] ;  /* 0x000001240c007981 */ /* 0x000ea4000c1e1100 */
[----:B--2---:R-:W-:-:S13]  /*0770*/  ISETP.NE.AND P0, PT, R0, RZ, PT ;  /* 0x000000ff0000720c */ /* 0x004fda0003f05270 */
[----:B------:R-:W2:Y:S01]  /*0780*/  @!P0 LDG.E R0, desc[UR36][R22.64] ;  /* 0x0000002416008981 */ /* 0x000ea2000c1e1900 */
[----:B-1----:R-:W1:Y:S01]  /*0790*/  @!P0 LDC.64 R14, c[0x0][0x3b0] ;  /* 0x0000ec00ff0e8b82 */ /* 0x002e620000000a00 */
[----:B0-----:R-:W-:Y:S01]  /*07a0*/  @!P0 PRMT R17, R18, 0x7610, R17 ;  /* 0x0000761012118816 */ /* 0x001fe20000000011 */
        /* <DEDUP_REMOVED lines=8> */
[----:B------:R-:W-:Y:S02]  /*0830*/  VIADD R2, R2, 0x4 ;  /* 0x0000000402027836 */ /* 0x000fe40000000000 */
[----:B------:R-:W-:Y:S02]  /*0840*/  VIADD R3, R3, 0x4 ;  /* 0x0000000403037836 */ /* 0x000fe40000000000 */
[----:B--2---:R-:W-:Y:S01]  /*0850*/  @!P0 VIADD R21, R0, 0x1 ;  /* 0x0000000100158836 */ /* 0x004fe20000000000 */
[----:B------:R-:W-:-:S04]  /*0860*/  @!P0 PRMT R0, R18, 0x7610, R0 ;  /* 0x0000761012008816 */ /* 0x000fc80000000000 */
[----:B------:R1:W-:Y:S04]  /*0870*/  @!P0 STG.E desc[UR36][R10.64+0x4], R21 ;  /* 0x000004150a008986 */ /* 0x0003e8000c101924 */
[----:B------:R1:W-:Y:S04]  /*0880*/  @!P0 STG.E.U8 desc[UR36][R8.64], R0 ;  /* 0x0000000008008986 */ /* 0x0003e8000c101124 */
[----:B0-----:R1:W-:Y:S01]  /*0890*/  @!P0 STG.E.U8 desc[UR36][R16.64], RZ ;  /* 0x000000ff10008986 */ /* 0x0013e2000c101124 */
[----:B------:R-:W-:-:S13]  /*08a0*/  ISETP.NE.AND P0, PT, R2, RZ, PT ;  /* 0x000000ff0200720c */ /* 0x000fda0003f05270 */
[----:B-1----:R-:W-:Y:S05]  /*08b0*/  @P0 BRA `(.L_x_4) ;  /* 0xfffffffc003c0947 */ /* 0x002fea000383ffff */
[----:B------:R-:W-:Y:S05]  /*08c0*/  EXIT ;  /* 0x000000000000794d */ /* 0x000fea0003800000 */
.L_x_5:
[----:B------:R-:W-:-:S00]  /*08d0*/  BRA `(.L_x_5) ;  /* 0xfffffffc00fc7947 */ /* 0x000fc0000383ffff */
[----:B------:R-:W-:-:S00]  /*08e0*/  NOP ;  /* 0x0000000000007918 */ /* 0x000fc00000000000 */
        /* <DEDUP_REMOVED lines=9> */
.L_x_6:


//--------------------- .nv.global.init           --------------------------
	.section	.nv.global.init,"aw",@progbits
.nv.global.init:
	.type		$str,@object
	.size		$str,(.L_0 - $str)
$str:
        /*0000*/ 	.byte	0x74, 0x69, 0x64, 0x20, 0x3d, 0x20, 0x25, 0x64, 0x0a, 0x00
.L_0:


//--------------------- .nv.shared.reserved.0     --------------------------
	.section	.nv.shared.reserved.0,"aw",@nobits
	.weak		__nv_reservedSMEM_offset_0_alias
	.size		__nv_reservedSMEM_offset_0_alias, 0, 64
	.other		__nv_reservedSMEM_offset_0_alias,@"STO_CUDA_RESERVED_SHARED STV_DEFAULT"
__nv_reservedSMEM_offset_0_alias:
	.zero		0
	.zero		64


//--------------------- .nv.constant0._Z10bfs_kernelPiS_PbS0_S_iiS0_ --------------------------
	.section	.nv.constant0._Z10bfs_kernelPiS_PbS0_S_iiS0_,"a",@progbits
	.sectionflags	@""
	.align	4
.nv.constant0._Z10bfs_kernelPiS_PbS0_S_iiS0_:
	.zero		952


//--------------------- SYMBOLS --------------------------

	.type		.nv.reservedSmem.offset0,@object
	.size		.nv.reservedSmem.offset0,0x4
	.type		vprintf,@function
